	.headerflags	@"EF_CUDA_TEXMODE_UNIFIED EF_CUDA_64BIT_ADDRESS EF_CUDA_ACCELERATORS EF_CUDA_SM90 EF_CUDA_VIRTUAL_SM(EF_CUDA_SM90)"
	.elftype	@"ET_EXEC"


//--------------------- .nv.info                  --------------------------
	.section	.nv.info,"",@"SHT_CUDA_INFO"
	.align	4


	//----- nvinfo : EIATTR_REGCOUNT
	.align		4
        /*0000*/ 	.byte	0x04, 0x2f
        /*0002*/ 	.short	(.L_1 - .L_0)
	.align		4
.L_0:
        /*0004*/ 	.word	index@(triton_poi_fused_max_pool2d_with_indices_16)
        /*0008*/ 	.word	0x00000016


	//----- nvinfo : EIATTR_MIN_STACK_SIZE
	.align		4
.L_1:
        /*000c*/ 	.byte	0x04, 0x12
        /*000e*/ 	.short	(.L_3 - .L_2)
	.align		4
.L_2:
        /*0010*/ 	.word	index@(triton_poi_fused_max_pool2d_with_indices_16)
        /*0014*/ 	.word	0x00000000


	//----- nvinfo : EIATTR_FRAME_SIZE
	.align		4
.L_3:
        /*0018*/ 	.byte	0x04, 0x11
        /*001a*/ 	.short	(.L_5 - .L_4)
	.align		4
.L_4:
        /*001c*/ 	.word	index@(triton_poi_fused_max_pool2d_with_indices_16)
        /*0020*/ 	.word	0x00000000


	//----- nvinfo : EIATTR_MIN_STACK_SIZE
	.align		4
.L_5:
        /*0024*/ 	.byte	0x04, 0x12
        /*0026*/ 	.short	(.L_7 - .L_6)
	.align		4
.L_6:
        /*0028*/ 	.word	index@(triton_poi_fused_max_pool2d_with_indices_16)
        /*002c*/ 	.word	0x00000000
.L_7:


//--------------------- .nv.info.triton_poi_fused_max_pool2d_with_indices_16 --------------------------
	.section	.nv.info.triton_poi_fused_max_pool2d_with_indices_16,"",@"SHT_CUDA_INFO"
	.sectionflags	@""
	.align	4


	//----- nvinfo : EIATTR_CUDA_API_VERSION
	.align		4
        /*0000*/ 	.byte	0x04, 0x37
        /*0002*/ 	.short	(.L_9 - .L_8)
.L_8:
        /*0004*/ 	.word	0x0000007c


	//----- nvinfo : EIATTR_KPARAM_INFO
	.align		4
.L_9:
        /*0008*/ 	.byte	0x04, 0x17
        /*000a*/ 	.short	(.L_11 - .L_10)
.L_10:
        /*000c*/ 	.word	0x00000000
        /*0010*/ 	.short	0x0003
        /*0012*/ 	.short	0x0018
        /*0014*/ 	.byte	0x00, 0xf0, 0x11, 0x00


	//----- nvinfo : EIATTR_KPARAM_INFO
	.align		4
.L_11:
        /*0018*/ 	.byte	0x04, 0x17
        /*001a*/ 	.short	(.L_13 - .L_12)
.L_12:
        /*001c*/ 	.word	0x00000000
        /*0020*/ 	.short	0x0002
        /*0022*/ 	.short	0x0010
        /*0024*/ 	.byte	0x00, 0xf4, 0x21, 0x00


	//----- nvinfo : EIATTR_KPARAM_INFO
	.align		4
.L_13:
        /*0028*/ 	.byte	0x04, 0x17
        /*002a*/ 	.short	(.L_15 - .L_14)
.L_14:
        /*002c*/ 	.word	0x00000000
        /*0030*/ 	.short	0x0001
        /*0032*/ 	.short	0x0008
        /*0034*/ 	.byte	0x00, 0xf4, 0x21, 0x00


	//----- nvinfo : EIATTR_KPARAM_INFO
	.align		4
.L_15:
        /*0038*/ 	.byte	0x04, 0x17
        /*003a*/ 	.short	(.L_17 - .L_16)
.L_16:
        /*003c*/ 	.word	0x00000000
        /*0040*/ 	.short	0x0000
        /*0042*/ 	.short	0x0000
        /*0044*/ 	.byte	0x00, 0xf4, 0x21, 0x00


	//----- nvinfo : EIATTR_SPARSE_MMA_MASK
	.align		4
.L_17:
        /*0048*/ 	.byte	0x03, 0x50
        /*004a*/ 	.short	0x0000


	//----- nvinfo : EIATTR_MAXREG_COUNT
	.align		4
        /*004c*/ 	.byte	0x03, 0x1b
        /*004e*/ 	.short	0x00ff


	//----- nvinfo : EIATTR_EXIT_INSTR_OFFSETS
	.align		4
        /*0050*/ 	.byte	0x04, 0x1c
        /*0052*/ 	.short	(.L_19 - .L_18)


	//   ....[0]....
.L_18:
        /*0054*/ 	.word	0x00000570


	//----- nvinfo : EIATTR_REQNTID
	.align		4
.L_19:
        /*0058*/ 	.byte	0x04, 0x10
        /*005a*/ 	.short	(.L_21 - .L_20)
.L_20:
        /*005c*/ 	.word	0x00000080
        /*0060*/ 	.word	0x00000001
        /*0064*/ 	.word	0x00000001


	//----- nvinfo : EIATTR_CBANK_PARAM_SIZE
	.align		4
.L_21:
        /*0068*/ 	.byte	0x03, 0x19
        /*006a*/ 	.short	0x001c


	//----- nvinfo : EIATTR_PARAM_CBANK
	.align		4
        /*006c*/ 	.byte	0x04, 0x0a
        /*006e*/ 	.short	(.L_23 - .L_22)
	.align		4
.L_22:
        /*0070*/ 	.word	index@(.nv.constant0.triton_poi_fused_max_pool2d_with_indices_16)
        /*0074*/ 	.short	0x0210
        /*0076*/ 	.short	0x001c


	//----- nvinfo : EIATTR_SW_WAR
	.align		4
.L_23:
        /*0078*/ 	.byte	0x04, 0x36
        /*007a*/ 	.short	(.L_25 - .L_24)
.L_24:
        /*007c*/ 	.word	0x00000008
.L_25:


//--------------------- .nv.callgraph             --------------------------
	.section	.nv.callgraph,"",@"SHT_CUDA_CALLGRAPH"
	.align	4
	.sectionentsize	8
	.align		4
        /*0000*/ 	.word	0x00000000
	.align		4
        /*0004*/ 	.word	0xffffffff
	.align		4
        /*0008*/ 	.word	0x00000000
	.align		4
        /*000c*/ 	.word	0xfffffffe
	.align		4
        /*0010*/ 	.word	0x00000000
	.align		4
        /*0014*/ 	.word	0xfffffffd
	.align		4
        /*0018*/ 	.word	0x00000000
	.align		4
        /*001c*/ 	.word	0xfffffffc


//--------------------- .text.triton_poi_fused_max_pool2d_with_indices_16 --------------------------
	.section	.text.triton_poi_fused_max_pool2d_with_indices_16,"ax",@progbits
	.align	128
        .global         triton_poi_fused_max_pool2d_with_indices_16
        .type           triton_poi_fused_max_pool2d_with_indices_16,@function
        .size           triton_poi_fused_max_pool2d_with_indices_16,(.L_x_1 - triton_poi_fused_max_pool2d_with_indices_16)
        .other          triton_poi_fused_max_pool2d_with_indices_16,@"STO_CUDA_ENTRY STV_DEFAULT"
triton_poi_fused_max_pool2d_with_indices_16:
.text.triton_poi_fused_max_pool2d_with_indices_16:
[----:B------:R-:W-:Y:S01]  /*0000*/  LDC R1, c[0x0][0x28] ;  /* 0x00000a00ff017b82 */ /* 0x000fe20000000800 */
[----:B------:R-:W1:Y:S01]  /*0010*/  S2R R0, SR_TID.X ;  /* 0x0000000000007919 */ /* 0x000e620000002100 */
[----:B------:R-:W-:Y:S01]  /*0020*/  ULDC.64 UR4, c[0x0][0x208] ;  /* 0x0000820000047ab9 */ /* 0x000fe20000000a00 */
[----:B------:R-:W-:Y:S01]  /*0030*/  ULDC.64 UR6, c[0x0][0x218] ;  /* 0x0000860000067ab9 */ /* 0x000fe20000000a00 */
[----:B------:R-:W2:Y:S01]  /*0040*/  S2R R3, SR_CTAID.X ;  /* 0x0000000000037919 */ /* 0x000ea20000002500 */
[----:B-1----:R-:W-:-:S05]  /*0050*/  IMAD.SHL.U32 R0, R0, 0x4, RZ ;  /* 0x0000000400007824 */ /* 0x002fca00078e00ff */
[----:B------:R-:W-:-:S05]  /*0060*/  LOP3.LUT R0, R0, 0x1fc, RZ, 0xc0, !PT ;  /* 0x000001fc00007812 */ /* 0x000fca00078ec0ff */
[----:B--2---:R-:W-:Y:S02]  /*0070*/  IMAD R0, R3, 0x200, R0 ;  /* 0x0000020003007824 */ /* 0x004fe400078e0200 */
[----:B------:R-:W1:Y:S02]  /*0080*/  LDC.64 R2, c[0x0][0x210] ;  /* 0x00008400ff027b82 */ /* 0x000e640000000a00 */
[----:B------:R-:W-:-:S05]  /*0090*/  IMAD.HI R4, R0, 0x2aaaaaab, RZ ;  /* 0x2aaaaaab00047827 */ /* 0x000fca00078e02ff */
[----:B------:R-:W-:-:S04]  /*00a0*/  SHF.R.U32.HI R5, RZ, 0x1f, R4 ;  /* 0x0000001fff057819 */ /* 0x000fc80000011604 */
[CC--:B------:R-:W-:Y:S02]  /*00b0*/  LEA.HI.SX32 R7, R4.reuse, R5.reuse, 0x1b ;  /* 0x0000000504077211 */ /* 0x0c0fe400078fdaff */
[----:B------:R-:W-:Y:S02]  /*00c0*/  LEA.HI.SX32 R5, R4, R5, 0x19 ;  /* 0x0000000504057211 */ /* 0x000fe400078fcaff */
[C---:B------:R-:W-:Y:S01]  /*00d0*/  LEA.HI R6, R7.reuse, R7, RZ, 0x2 ;  /* 0x0000000707067211 */ /* 0x040fe200078f10ff */
[----:B------:R-:W-:-:S03]  /*00e0*/  IMAD R4, R7, -0xc0, R0 ;  /* 0xffffff4007047824 */ /* 0x000fc600078e0200 */
[----:B------:R-:W-:Y:S01]  /*00f0*/  LOP3.LUT R6, R6, 0xfffffffc, RZ, 0xc0, !PT ;  /* 0xfffffffc06067812 */ /* 0x000fe200078ec0ff */
[----:B------:R-:W-:-:S04]  /*0100*/  IMAD R5, R5, 0x2400, R4 ;  /* 0x0000240005057824 */ /* 0x000fc800078e0204 */
[----:B------:R-:W-:-:S04]  /*0110*/  IMAD.IADD R6, R7, 0x1, -R6 ;  /* 0x0000000107067824 */ /* 0x000fc800078e0a06 */
[----:B------:R-:W-:-:S04]  /*0120*/  IMAD R17, R6, 0x480, R5 ;  /* 0x0000048006117824 */ /* 0x000fc800078e0205 */
[C---:B------:R-:W-:Y:S02]  /*0130*/  VIADD R13, R17.reuse, 0x240 ;  /* 0x00000240110d7836 */ /* 0x040fe40000000000 */
[----:B-1----:R-:W-:-:S04]  /*0140*/  IMAD.WIDE R8, R17, 0x4, R2 ;  /* 0x0000000411087825 */ /* 0x002fc800078e0202 */
[----:B------:R-:W-:Y:S02]  /*0150*/  IMAD.WIDE R12, R13, 0x4, R2 ;  /* 0x000000040d0c7825 */ /* 0x000fe400078e0202 */
[----:B------:R-:W2:Y:S04]  /*0160*/  LDG.E.128 R8, desc[UR4][R8.64] ;  /* 0x0000000408087981 */ /* 0x000ea8000c1e1d00 */
[----:B------:R-:W2:Y:S01]  /*0170*/  LDG.E.128 R12, desc[UR4][R12.64] ;  /* 0x000000040c0c7981 */ /* 0x000ea2000c1e1d00 */
[----:B------:R-:W-:-:S04]  /*0180*/  VIADD R5, R17, 0x1200 ;  /* 0x0000120011057836 */ /* 0x000fc80000000000 */
[----:B------:R-:W-:-:S06]  /*0190*/  IMAD.WIDE R4, R5, 0x4, R2 ;  /* 0x0000000405047825 */ /* 0x000fcc00078e0202 */
[----:B------:R-:W3:Y:S01]  /*01a0*/  LDG.E.128 R4, desc[UR4][R4.64] ;  /* 0x0000000404047981 */ /* 0x000ee2000c1e1d00 */
[----:B------:R-:W-:-:S04]  /*01b0*/  VIADD R17, R17, 0x1440 ;  /* 0x0000144011117836 */ /* 0x000fc80000000000 */
[----:B------:R-:W-:-:S05]  /*01c0*/  IMAD.WIDE R2, R17, 0x4, R2 ;  /* 0x0000000411027825 */ /* 0x000fca00078e0202 */
[----:B------:R1:W4:Y:S02]  /*01d0*/  LDG.E.128 R16, desc[UR4][R2.64] ;  /* 0x0000000402107981 */ /* 0x000324000c1e1d00 */
[----:B-1----:R-:W1:Y:S02]  /*01e0*/  LDC.64 R2, c[0x0][0x220] ;  /* 0x00008800ff027b82 */ /* 0x002e640000000a00 */
[----:B-1----:R-:W-:Y:S01]  /*01f0*/  IMAD.WIDE R2, R0, 0x4, R2 ;  /* 0x0000000400027825 */ /* 0x002fe200078e0202 */
[----:B--2---:R-:W-:Y:S02]  /*0200*/  FSETP.GT.AND P0, PT, R14, R10, PT ;  /* 0x0000000a0e00720b */ /* 0x004fe40003f04000 */
[----:B------:R-:W-:Y:S02]  /*0210*/  FSETP.GT.AND P3, PT, R13, R9, PT ;  /* 0x000000090d00720b */ /* 0x000fe40003f64000 */
[----:B------:R-:W-:Y:S02]  /*0220*/  FSETP.GT.AND P5, PT, R15, R11, PT ;  /* 0x0000000b0f00720b */ /* 0x000fe40003fa4000 */
[----:B------:R-:W-:-:S02]  /*0230*/  FSETP.GT.AND P2, PT, R12, R8, PT ;  /* 0x000000080c00720b */ /* 0x000fc40003f44000 */
[C---:B------:R-:W-:Y:S02]  /*0240*/  FSETP.NAN.AND P4, PT, R14.reuse, R14, PT ;  /* 0x0000000e0e00720b */ /* 0x040fe40003f88000 */
[----:B------:R-:W-:Y:S02]  /*0250*/  FSETP.NAN.AND P1, PT, R13, R13, PT ;  /* 0x0000000d0d00720b */ /* 0x000fe40003f28000 */
[----:B------:R-:W-:Y:S02]  /*0260*/  FSETP.NAN.AND P6, PT, R15, R15, PT ;  /* 0x0000000f0f00720b */ /* 0x000fe40003fc8000 */
[----:B------:R-:W-:Y:S02]  /*0270*/  @!P0 SEL R14, R14, R10, P4 ;  /* 0x0000000a0e0e8207 */ /* 0x000fe40002000000 */
[----:B---3--:R-:W-:Y:S02]  /*0280*/  FSETP.NAN.AND P4, PT, R7, R7, PT ;  /* 0x000000070700720b */ /* 0x008fe40003f88000 */
[----:B------:R-:W-:-:S02]  /*0290*/  @!P3 SEL R13, R13, R9, P1 ;  /* 0x000000090d0db207 */ /* 0x000fc40000800000 */
[----:B------:R-:W-:Y:S02]  /*02a0*/  FSETP.NAN.AND P1, PT, R12, R12, PT ;  /* 0x0000000c0c00720b */ /* 0x000fe40003f28000 */
[----:B------:R-:W-:Y:S02]  /*02b0*/  @!P5 SEL R15, R15, R11, P6 ;  /* 0x0000000b0f0fd207 */ /* 0x000fe40003000000 */
[----:B------:R-:W-:Y:S02]  /*02c0*/  FSETP.NAN.AND P6, PT, R6, R6, PT ;  /* 0x000000060600720b */ /* 0x000fe40003fc8000 */
[----:B------:R-:W-:Y:S02]  /*02d0*/  @!P2 SEL R12, R12, R8, P1 ;  /* 0x000000080c0ca207 */ /* 0x000fe40000800000 */
[----:B------:R-:W-:Y:S02]  /*02e0*/  SEL R8, RZ, 0x1, !P2 ;  /* 0x00000001ff087807 */ /* 0x000fe40005000000 */
[----:B------:R-:W-:-:S02]  /*02f0*/  FSETP.NAN.AND P1, PT, R5, R5, PT ;  /* 0x000000050500720b */ /* 0x000fc40003f28000 */
[----:B------:R-:W-:Y:S02]  /*0300*/  FSETP.GEU.AND P2, PT, R15, R7, PT ;  /* 0x000000070f00720b */ /* 0x000fe40003f4e000 */
[----:B------:R-:W-:Y:S02]  /*0310*/  SEL R9, RZ, 0x1, !P3 ;  /* 0x00000001ff097807 */ /* 0x000fe40005800000 */
[----:B------:R-:W-:Y:S02]  /*0320*/  @!P4 SEL R7, R7, R15, !P2 ;  /* 0x0000000f0707c207 */ /* 0x000fe40005000000 */
[----:B------:R-:W-:Y:S02]  /*0330*/  FSETP.GEU.AND P3, PT, R14, R6, PT ;  /* 0x000000060e00720b */ /* 0x000fe40003f6e000 */
[----:B------:R-:W-:Y:S02]  /*0340*/  FSETP.NAN.AND P4, PT, R4, R4, PT ;  /* 0x000000040400720b */ /* 0x000fe40003f88000 */
[----:B------:R-:W-:-:S02]  /*0350*/  SEL R10, RZ, 0x1, !P5 ;  /* 0x00000001ff0a7807 */ /* 0x000fc40006800000 */
[----:B------:R-:W-:Y:S02]  /*0360*/  @!P6 SEL R6, R6, R14, !P3 ;  /* 0x0000000e0606e207 */ /* 0x000fe40005800000 */
[----:B------:R-:W-:Y:S02]  /*0370*/  FSETP.GEU.AND P5, PT, R13, R5, PT ;  /* 0x000000050d00720b */ /* 0x000fe40003fae000 */
[----:B----4-:R-:W-:Y:S02]  /*0380*/  FSETP.NAN.AND P6, PT, R19, R19, PT ;  /* 0x000000131300720b */ /* 0x010fe40003fc8000 */
[----:B------:R-:W-:Y:S02]  /*0390*/  @!P1 SEL R5, R5, R13, !P5 ;  /* 0x0000000d05059207 */ /* 0x000fe40006800000 */
[----:B------:R-:W-:Y:S02]  /*03a0*/  FSETP.GEU.AND P1, PT, R12, R4, PT ;  /* 0x000000040c00720b */ /* 0x000fe40003f2e000 */
[----:B------:R-:W-:-:S02]  /*03b0*/  SEL R9, R9, 0x2, P5 ;  /* 0x0000000209097807 */ /* 0x000fc40002800000 */
[----:B------:R-:W-:Y:S02]  /*03c0*/  @!P4 SEL R4, R4, R12, !P1 ;  /* 0x0000000c0404c207 */ /* 0x000fe40004800000 */
[----:B------:R-:W-:Y:S02]  /*03d0*/  FSETP.GEU.AND P4, PT, R7, R19, PT ;  /* 0x000000130700720b */ /* 0x000fe40003f8e000 */
[----:B------:R-:W-:Y:S02]  /*03e0*/  SEL R8, R8, 0x2, P1 ;  /* 0x0000000208087807 */ /* 0x000fe40000800000 */
[----:B------:R-:W-:Y:S02]  /*03f0*/  @!P6 SEL R19, R19, R7, !P4 ;  /* 0x000000071313e207 */ /* 0x000fe40006000000 */
[----:B------:R-:W-:Y:S02]  /*0400*/  SEL R7, RZ, 0x1, !P0 ;  /* 0x00000001ff077807 */ /* 0x000fe40004000000 */
[----:B------:R-:W-:-:S02]  /*0410*/  SEL R10, R10, 0x2, P2 ;  /* 0x000000020a0a7807 */ /* 0x000fc40001000000 */
[----:B------:R-:W-:Y:S02]  /*0420*/  SEL R7, R7, 0x2, P3 ;  /* 0x0000000207077807 */ /* 0x000fe40001800000 */
[----:B------:R-:W-:Y:S02]  /*0430*/  FSETP.GEU.AND P1, PT, R4, R16, PT ;  /* 0x000000100400720b */ /* 0x000fe40003f2e000 */
[-C--:B------:R-:W-:Y:S02]  /*0440*/  FSETP.GEU.AND P5, PT, R5, R17.reuse, PT ;  /* 0x000000110500720b */ /* 0x080fe40003fae000 */
[----:B------:R-:W-:Y:S02]  /*0450*/  FSETP.NAN.AND P0, PT, R18, R18, PT ;  /* 0x000000121200720b */ /* 0x000fe40003f08000 */
[----:B------:R-:W-:Y:S02]  /*0460*/  FSETP.NAN.AND P2, PT, R17, R17, PT ;  /* 0x000000111100720b */ /* 0x000fe40003f48000 */
[----:B------:R-:W-:-:S02]  /*0470*/  FSETP.NAN.AND P3, PT, R16, R16, PT ;  /* 0x000000101000720b */ /* 0x000fc40003f68000 */
[----:B------:R-:W-:Y:S02]  /*0480*/  FSETP.GEU.AND P6, PT, R6, R18, PT ;  /* 0x000000120600720b */ /* 0x000fe40003fce000 */
[----:B------:R-:W-:Y:S02]  /*0490*/  SEL R8, R8, 0x3, P1 ;  /* 0x0000000308087807 */ /* 0x000fe40000800000 */
[----:B------:R-:W-:Y:S02]  /*04a0*/  SEL R9, R9, 0x3, P5 ;  /* 0x0000000309097807 */ /* 0x000fe40002800000 */
[----:B------:R-:W-:Y:S02]  /*04b0*/  SEL R7, R7, 0x3, P6 ;  /* 0x0000000307077807 */ /* 0x000fe40003000000 */
[----:B------:R-:W-:Y:S02]  /*04c0*/  SEL R10, R10, 0x3, P4 ;  /* 0x000000030a0a7807 */ /* 0x000fe40002000000 */
[----:B------:R-:W-:-:S02]  /*04d0*/  PRMT R12, R8, 0x3340, R9 ;  /* 0x00003340080c7816 */ /* 0x000fc40000000009 */
[----:B------:R-:W-:Y:S02]  /*04e0*/  PRMT R7, R7, 0x3340, R10 ;  /* 0x0000334007077816 */ /* 0x000fe4000000000a */
[----:B------:R-:W-:Y:S02]  /*04f0*/  IADD3 R8, P4, R0, UR6, RZ ;  /* 0x0000000600087c10 */ /* 0x000fe4000ff9e0ff */
[----:B------:R-:W-:Y:S02]  /*0500*/  PRMT R7, R12, 0x5410, R7 ;  /* 0x000054100c077816 */ /* 0x000fe40000000007 */
[----:B------:R-:W-:Y:S02]  /*0510*/  LEA.HI.X.SX32 R9, R0, UR7, 0x1, P4 ;  /* 0x0000000700097c11 */ /* 0x000fe4000a0f0eff */
[----:B------:R-:W-:Y:S02]  /*0520*/  @!P0 SEL R18, R18, R6, !P6 ;  /* 0x0000000612128207 */ /* 0x000fe40007000000 */
[----:B------:R-:W-:Y:S01]  /*0530*/  @!P2 SEL R17, R17, R5, !P5 ;  /* 0x000000051111a207 */ /* 0x000fe20006800000 */
[----:B------:R-:W-:Y:S01]  /*0540*/  STG.E desc[UR4][R8.64], R7 ;  /* 0x0000000708007986 */ /* 0x000fe2000c101904 */
[----:B------:R-:W-:-:S05]  /*0550*/  @!P3 SEL R16, R16, R4, !P1 ;  /* 0x000000041010b207 */ /* 0x000fca0004800000 */
[----:B------:R-:W-:Y:S01]  /*0560*/  STG.E.128 desc[UR4][R2.64], R16 ;  /* 0x0000001002007986 */ /* 0x000fe2000c101d04 */
[----:B------:R-:W-:Y:S05]  /*0570*/  EXIT ;  /* 0x000000000000794d */ /* 0x000fea0003800000 */
.L_x_0:
[----:B------:R-:W-:-:S00]  /*0580*/  BRA `(.L_x_0) ;  /* 0xfffffffc00fc7947 */ /* 0x000fc0000383ffff */
[----:B------:R-:W-:-:S00]  /*0590*/  NOP ;  /* 0x0000000000007918 */ /* 0x000fc00000000000 */
        /* <DEDUP_REMOVED lines=14> */
.L_x_1:


//--------------------- .nv.constant0.triton_poi_fused_max_pool2d_with_indices_16 --------------------------
	.section	.nv.constant0.triton_poi_fused_max_pool2d_with_indices_16,"a",@progbits
	.sectionflags	@""
	.align	4
.nv.constant0.triton_poi_fused_max_pool2d_with_indices_16:
	.zero		556
